//
// Generated by NVIDIA NVVM Compiler
//
// Compiler Build ID: CL-36424714
// Cuda compilation tools, release 13.0, V13.0.88
// Based on NVVM 20.0.0
//

.version 9.0
.target sm_100
.address_size 64

	// .globl	_Z33compute_transaction_confirmationsPN4cuda3std3__418counting_semaphoreILl1EEES4_
.extern .func  (.param .b32 func_retval0) vprintf
(
	.param .b64 vprintf_param_0,
	.param .b64 vprintf_param_1
)
;
.global .align 1 .b8 $str[18] = {68, 97, 116, 97, 32, 114, 101, 99, 101, 105, 118, 101, 100, 32, 37, 100, 10};
.global .align 1 .b8 $str$1[5] = {68, 111, 110, 101};

.visible .entry _Z33compute_transaction_confirmationsPN4cuda3std3__418counting_semaphoreILl1EEES4_(
	.param .u64 .ptr .align 1 _Z33compute_transaction_confirmationsPN4cuda3std3__418counting_semaphoreILl1EEES4__param_0,
	.param .u64 .ptr .align 1 _Z33compute_transaction_confirmationsPN4cuda3std3__418counting_semaphoreILl1EEES4__param_1
)
{
	.local .align 8 .b8 	__local_depot0[8];
	.reg .b64 	%SP;
	.reg .b64 	%SPL;
	.reg .pred 	%p<24>;
	.reg .b32 	%r<36>;
	.reg .b64 	%rd<44>;

	mov.u64 	%SPL, __local_depot0;
	cvta.local.u64 	%SP, %SPL;
	ld.param.u64 	%rd7, [_Z33compute_transaction_confirmationsPN4cuda3std3__418counting_semaphoreILl1EEES4__param_0];
	ld.param.u64 	%rd8, [_Z33compute_transaction_confirmationsPN4cuda3std3__418counting_semaphoreILl1EEES4__param_1];
	add.u64 	%rd9, %SP, 0;
	add.u64 	%rd1, %SPL, 0;
	mov.u32 	%r4, %ctaid.x;
	mov.u32 	%r5, %ntid.x;
	mov.u32 	%r6, %tid.x;
	mad.lo.s32 	%r1, %r4, %r5, %r6;
	mul.wide.s32 	%rd10, %r1, 4;
	add.s64 	%rd2, %rd7, %rd10;
	add.s64 	%rd3, %rd8, %rd10;
	mov.u64 	%rd37, $str;
	mov.u64 	%rd42, $str$1;
$L__BB0_1:
	mov.b32 	%r8, 0;
	// begin inline asm
	atom.exch.acquire.sys.b32 %r7,[%rd2],%r8;
	// end inline asm
	setp.eq.s32 	%p1, %r7, 1;
	@%p1 bra 	$L__BB0_27;
	// begin inline asm
	ld.relaxed.sys.b32 %r9,[%rd2];
	// end inline asm
	setp.eq.s32 	%p2, %r9, 0;
	@%p2 bra 	$L__BB0_3;
	bra.uni 	$L__BB0_1;
$L__BB0_3:
	// begin inline asm
	ld.relaxed.sys.b32 %r10,[%rd2];
	// end inline asm
	setp.ne.s32 	%p3, %r10, 0;
	@%p3 bra 	$L__BB0_1;
	// begin inline asm
	ld.relaxed.sys.b32 %r11,[%rd2];
	// end inline asm
	setp.ne.s32 	%p4, %r11, 0;
	@%p4 bra 	$L__BB0_1;
	// begin inline asm
	ld.relaxed.sys.b32 %r12,[%rd2];
	// end inline asm
	setp.ne.s32 	%p5, %r12, 0;
	@%p5 bra 	$L__BB0_1;
	// begin inline asm
	ld.relaxed.sys.b32 %r13,[%rd2];
	// end inline asm
	setp.ne.s32 	%p6, %r13, 0;
	@%p6 bra 	$L__BB0_1;
	// begin inline asm
	ld.relaxed.sys.b32 %r14,[%rd2];
	// end inline asm
	setp.ne.s32 	%p7, %r14, 0;
	@%p7 bra 	$L__BB0_1;
	// begin inline asm
	ld.relaxed.sys.b32 %r15,[%rd2];
	// end inline asm
	setp.ne.s32 	%p8, %r15, 0;
	@%p8 bra 	$L__BB0_1;
	// begin inline asm
	ld.relaxed.sys.b32 %r16,[%rd2];
	// end inline asm
	setp.ne.s32 	%p9, %r16, 0;
	@%p9 bra 	$L__BB0_1;
	// begin inline asm
	ld.relaxed.sys.b32 %r17,[%rd2];
	// end inline asm
	setp.ne.s32 	%p10, %r17, 0;
	@%p10 bra 	$L__BB0_1;
	// begin inline asm
	ld.relaxed.sys.b32 %r18,[%rd2];
	// end inline asm
	setp.ne.s32 	%p11, %r18, 0;
	@%p11 bra 	$L__BB0_1;
	// begin inline asm
	ld.relaxed.sys.b32 %r19,[%rd2];
	// end inline asm
	setp.ne.s32 	%p12, %r19, 0;
	@%p12 bra 	$L__BB0_1;
	// begin inline asm
	ld.relaxed.sys.b32 %r20,[%rd2];
	// end inline asm
	setp.ne.s32 	%p13, %r20, 0;
	@%p13 bra 	$L__BB0_1;
	// begin inline asm
	ld.relaxed.sys.b32 %r21,[%rd2];
	// end inline asm
	setp.ne.s32 	%p14, %r21, 0;
	@%p14 bra 	$L__BB0_1;
	// begin inline asm
	ld.relaxed.sys.b32 %r22,[%rd2];
	// end inline asm
	setp.ne.s32 	%p15, %r22, 0;
	@%p15 bra 	$L__BB0_1;
	// begin inline asm
	ld.relaxed.sys.b32 %r23,[%rd2];
	// end inline asm
	setp.ne.s32 	%p16, %r23, 0;
	@%p16 bra 	$L__BB0_1;
	// begin inline asm
	ld.relaxed.sys.b32 %r24,[%rd2];
	// end inline asm
	setp.ne.s32 	%p17, %r24, 0;
	@%p17 bra 	$L__BB0_1;
$L__BB0_18:
	// begin inline asm
	ld.relaxed.sys.b32 %r25,[%rd2];
	// end inline asm
	setp.ne.s32 	%p18, %r25, 0;
	@%p18 bra 	$L__BB0_1;
	mov.b32 	%r35, 0;
	// begin inline asm
	mov.u64 %rd29, %globaltimer;
	// end inline asm
$L__BB0_20:
	// begin inline asm
	ld.relaxed.sys.b32 %r27,[%rd2];
	// end inline asm
	setp.ne.s32 	%p19, %r27, 0;
	@%p19 bra 	$L__BB0_18;
	setp.gt.s32 	%p20, %r35, 15;
	@%p20 bra 	$L__BB0_23;
	add.s32 	%r35, %r35, 1;
	bra.uni 	$L__BB0_20;
$L__BB0_23:
	// begin inline asm
	mov.u64 %rd31, %globaltimer;
	// end inline asm
	sub.s64 	%rd5, %rd31, %rd29;
	setp.lt.s64 	%p21, %rd5, 4000000;
	@%p21 bra 	$L__BB0_25;
	mov.b32 	%r28, 1000000;
	// begin inline asm
	nanosleep.u32 %r28;
	// end inline asm
	bra.uni 	$L__BB0_20;
$L__BB0_25:
	setp.lt.s64 	%p22, %rd5, 40000;
	@%p22 bra 	$L__BB0_20;
	shr.s64 	%rd32, %rd5, 63;
	shr.u64 	%rd33, %rd32, 62;
	add.s64 	%rd34, %rd5, %rd33;
	shr.u64 	%rd35, %rd34, 2;
	cvt.u32.u64 	%r29, %rd35;
	// begin inline asm
	nanosleep.u32 %r29;
	// end inline asm
	bra.uni 	$L__BB0_20;
$L__BB0_27:
	st.local.u32 	[%rd1], %r1;
	cvta.global.u64 	%rd38, %rd37;
	{ // callseq 0, 0
	.param .b64 param0;
	st.param.b64 	[param0], %rd38;
	.param .b64 param1;
	st.param.b64 	[param1], %rd9;
	.param .b32 retval0;
	call.uni (retval0), 
	vprintf, 
	(
	param0, 
	param1
	);
	ld.param.b32 	%r30, [retval0];
	} // callseq 0
	// begin inline asm
	mov.u64 	%rd36, %clock64;
	// end inline asm
	add.s64 	%rd6, %rd36, 10000000000;
$L__BB0_28:
	// begin inline asm
	mov.u64 	%rd40, %clock64;
	// end inline asm
	setp.lt.s64 	%p23, %rd40, %rd6;
	@%p23 bra 	$L__BB0_28;
	cvta.global.u64 	%rd43, %rd42;
	{ // callseq 1, 0
	.param .b64 param0;
	st.param.b64 	[param0], %rd43;
	.param .b64 param1;
	st.param.b64 	[param1], 0;
	.param .b32 retval0;
	call.uni (retval0), 
	vprintf, 
	(
	param0, 
	param1
	);
	ld.param.b32 	%r33, [retval0];
	} // callseq 1
	mov.b32 	%r32, 1;
	// begin inline asm
	st.release.sys.b32 [%rd3],%r32;
	// end inline asm
	bra.uni 	$L__BB0_1;

}


// ===== COMPILED SASS (sm_100) =====

	.target	sm_100

	.elftype	@"ET_EXEC"


//--------------------- .note.nv.tkinfo           --------------------------
	.section	.note.nv.tkinfo,"",@"SHT_NOTE"
	.sectionflags	@"SHF_NOTE_NV_TKINFO"
	.tkinfo
        /*0018*/ 	.word	0x00000002
        /*0030*/ 	.string	""
        /*0030*/ 	.string	"ptxas"
        /*0030*/ 	.string	"Cuda compilation tools, release 13.0, V13.0.88"
        /*0030*/ 	.string	"Build cuda_13.0.r13.0/compiler.36424714_0"
        /*0030*/ 	.string	"-arch sm_100 -m 64 "



//--------------------- .note.nv.cuinfo           --------------------------
	.section	.note.nv.cuinfo,"",@"SHT_NOTE"
	.sectionflags	@"SHF_NOTE_NV_CUINFO"
        /*0018*/ 	.short	0x0002
        /*001a*/ 	.short	0x0064
        /*001c*/ 	.short	0x0082
	.zero		2


//--------------------- .nv.info                  --------------------------
	.section	.nv.info,"",@"SHT_CUDA_INFO"
	.align	4


	//----- nvinfo : EIATTR_REGCOUNT
	.align		4
        /*0000*/ 	.byte	0x04, 0x2f
        /*0002*/ 	.short	(.L_3 - .L_2)
	.align		4
.L_2:
        /*0004*/ 	.word	index@(_Z33compute_transaction_confirmationsPN4cuda3std3__418counting_semaphoreILl1EEES4_)
        /*0008*/ 	.word	0x0000001a


	//----- nvinfo : EIATTR_FRAME_SIZE
	.align		4
.L_3:
        /*000c*/ 	.byte	0x04, 0x11
        /*000e*/ 	.short	(.L_5 - .L_4)
	.align		4
.L_4:
        /*0010*/ 	.word	index@(_Z33compute_transaction_confirmationsPN4cuda3std3__418counting_semaphoreILl1EEES4_)
        /*0014*/ 	.word	0x00000008


	//----- nvinfo : EIATTR_MIN_STACK_SIZE
	.align		4
.L_5:
        /*0018*/ 	.byte	0x04, 0x12
        /*001a*/ 	.short	(.L_7 - .L_6)
	.align		4
.L_6:
        /*001c*/ 	.word	index@(_Z33compute_transaction_confirmationsPN4cuda3std3__418counting_semaphoreILl1EEES4_)
        /*0020*/ 	.word	0x00000008
.L_7:


//--------------------- .nv.compat                --------------------------
	.section	.nv.compat,"",@"SHT_CUDA_COMPAT_INFO"
	.align	4
        /*0000*/ 	.byte	0x02, 0x09, 0x00, 0x00, 0x02, 0x02, 0x01, 0x00, 0x02, 0x05, 0x05, 0x00, 0x03, 0x07, 0x01, 0x01
        /*0010*/ 	.byte	0x02, 0x03, 0x00, 0x00, 0x02, 0x06, 0x01, 0x00, 0x04, 0x0b, 0x08, 0x00, 0x09, 0x00, 0x00, 0x00
        /*0020*/ 	.byte	0x00, 0x00, 0x00, 0x00


//--------------------- .nv.info._Z33compute_transaction_confirmationsPN4cuda3std3__418counting_semaphoreILl1EEES4_ --------------------------
	.section	.nv.info._Z33compute_transaction_confirmationsPN4cuda3std3__418counting_semaphoreILl1EEES4_,"",@"SHT_CUDA_INFO"
	.sectionflags	@""
	.align	4


	//----- nvinfo : EIATTR_CUDA_API_VERSION
	.align		4
        /*0000*/ 	.byte	0x04, 0x37
        /*0002*/ 	.short	(.L_9 - .L_8)
.L_8:
        /*0004*/ 	.word	0x00000082


	//----- nvinfo : EIATTR_KPARAM_INFO
	.align		4
.L_9:
        /*0008*/ 	.byte	0x04, 0x17
        /*000a*/ 	.short	(.L_11 - .L_10)
.L_10:
        /*000c*/ 	.word	0x00000000
        /*0010*/ 	.short	0x0001
        /*0012*/ 	.short	0x0008
        /*0014*/ 	.byte	0x00, 0xf5, 0x21, 0x00


	//----- nvinfo : EIATTR_KPARAM_INFO
	.align		4
.L_11:
        /*0018*/ 	.byte	0x04, 0x17
        /*001a*/ 	.short	(.L_13 - .L_12)
.L_12:
        /*001c*/ 	.word	0x00000000
        /*0020*/ 	.short	0x0000
        /*0022*/ 	.short	0x0000
        /*0024*/ 	.byte	0x00, 0xf5, 0x21, 0x00


	//----- nvinfo : EIATTR_SPARSE_MMA_MASK
	.align		4
.L_13:
        /*0028*/ 	.byte	0x03, 0x50
        /*002a*/ 	.short	0x0000


	//----- nvinfo : EIATTR_MAXREG_COUNT
	.align		4
        /*002c*/ 	.byte	0x03, 0x1b
        /*002e*/ 	.short	0x00ff


	//----- nvinfo : EIATTR_EXTERNS
	.align		4
        /*0030*/ 	.byte	0x04, 0x0f
        /*0032*/ 	.short	(.L_15 - .L_14)


	//   ....[0]....
	.align		4
.L_14:
        /*0034*/ 	.word	index@(vprintf)


	//----- nvinfo : EIATTR_MERCURY_ISA_VERSION
	.align		4
.L_15:
        /*0038*/ 	.byte	0x03, 0x5f
        /*003a*/ 	.short	0x0101


	//----- nvinfo : EIATTR_VRC_CTA_INIT_COUNT
	.align		4
        /*003c*/ 	.byte	0x02, 0x4a
	.zero		1
	.zero		1


	//----- nvinfo : EIATTR_SYSCALL_OFFSETS
	.align		4
        /*0040*/ 	.byte	0x04, 0x46
        /*0042*/ 	.short	(.L_17 - .L_16)


	//   ....[0]....
.L_16:
        /*0044*/ 	.word	0x000001e0


	//   ....[1]....
        /*0048*/ 	.word	0x000002f0


	//----- nvinfo : EIATTR_CRS_STACK_SIZE
	.align		4
.L_17:
        /*004c*/ 	.byte	0x04, 0x1e
        /*004e*/ 	.short	(.L_19 - .L_18)
.L_18:
        /*0050*/ 	.word	0x00000000


	//----- nvinfo : EIATTR_CBANK_PARAM_SIZE
	.align		4
.L_19:
        /*0054*/ 	.byte	0x03, 0x19
        /*0056*/ 	.short	0x0010


	//----- nvinfo : EIATTR_PARAM_CBANK
	.align		4
        /*0058*/ 	.byte	0x04, 0x0a
        /*005a*/ 	.short	(.L_21 - .L_20)
	.align		4
.L_20:
        /*005c*/ 	.word	index@(.nv.constant0._Z33compute_transaction_confirmationsPN4cuda3std3__418counting_semaphoreILl1EEES4_)
        /*0060*/ 	.short	0x0380
        /*0062*/ 	.short	0x0010


	//----- nvinfo : EIATTR_SW_WAR
	.align		4
.L_21:
        /*0064*/ 	.byte	0x04, 0x36
        /*0066*/ 	.short	(.L_23 - .L_22)
.L_22:
        /*0068*/ 	.word	0x00000008
.L_23:


//--------------------- .nv.callgraph             --------------------------
	.section	.nv.callgraph,"",@"SHT_CUDA_CALLGRAPH"
	.align	4
	.sectionentsize	8
	.align		4
        /*0000*/ 	.word	0x00000000
	.align		4
        /*0004*/ 	.word	0xffffffff
	.align		4
        /*0008*/ 	.word	index@(_Z33compute_transaction_confirmationsPN4cuda3std3__418counting_semaphoreILl1EEES4_)
	.align		4
        /*000c*/ 	.word	index@(vprintf)
	.align		4
        /*0010*/ 	.word	0x00000000
	.align		4
        /*0014*/ 	.word	0xfffffffe
	.align		4
        /*0018*/ 	.word	0x00000000
	.align		4
        /*001c*/ 	.word	0xfffffffd
	.align		4
        /*0020*/ 	.word	0x00000000
	.align		4
        /*0024*/ 	.word	0xfffffffc


//--------------------- .nv.constant4             --------------------------
	.section	.nv.constant4,"a",@progbits
	.align	8
	.align		8
.nv.constant4:
        /*0000*/ 	.dword	vprintf
	.align		8
        /*0008*/ 	.dword	$str
	.align		8
        /*0010*/ 	.dword	$str$1


//--------------------- .text._Z33compute_transaction_confirmationsPN4cuda3std3__418counting_semaphoreILl1EEES4_ --------------------------
	.section	.text._Z33compute_transaction_confirmationsPN4cuda3std3__418counting_semaphoreILl1EEES4_,"ax",@progbits
	.align	128
        .global         _Z33compute_transaction_confirmationsPN4cuda3std3__418counting_semaphoreILl1EEES4_
        .type           _Z33compute_transaction_confirmationsPN4cuda3std3__418counting_semaphoreILl1EEES4_,@function
        .size           _Z33compute_transaction_confirmationsPN4cuda3std3__418counting_semaphoreILl1EEES4_,(.L_x_14 - _Z33compute_transaction_confirmationsPN4cuda3std3__418counting_semaphoreILl1EEES4_)
        .other          _Z33compute_transaction_confirmationsPN4cuda3std3__418counting_semaphoreILl1EEES4_,@"STO_CUDA_ENTRY STV_DEFAULT"
_Z33compute_transaction_confirmationsPN4cuda3std3__418counting_semaphoreILl1EEES4_:
.text._Z33compute_transaction_confirmationsPN4cuda3std3__418counting_semaphoreILl1EEES4_:
[----:B------:R-:W0:Y:S01]  /*0000*/  LDC R1, c[0x0][0x37c] ;  /* 0x0000df00ff017b82 */ /* 0x000e220000000800 */
[----:B------:R-:W1:Y:S01]  /*0010*/  S2R R3, SR_TID.X ;  /* 0x0000000000037919 */ /* 0x000e620000002100 */
[----:B------:R-:W2:Y:S06]  /*0020*/  LDCU UR5, c[0x0][0x2fc] ;  /* 0x00005f80ff0577ac */ /* 0x000eac0008000800 */
[----:B------:R-:W1:Y:S01]  /*0030*/  S2UR UR6, SR_CTAID.X ;  /* 0x00000000000679c3 */ /* 0x000e620000002500 */
[----:B0-----:R-:W-:Y:S01]  /*0040*/  VIADD R1, R1, 0xfffffff8 ;  /* 0xfffffff801017836 */ /* 0x001fe20000000000 */
[----:B------:R-:W0:Y:S01]  /*0050*/  LDCU UR4, c[0x0][0x2f8] ;  /* 0x00005f00ff0477ac */ /* 0x000e220008000800 */
[----:B------:R-:W3:Y:S05]  /*0060*/  LDCU.64 UR36, c[0x0][0x358] ;  /* 0x00006b00ff2477ac */ /* 0x000eea0008000a00 */
[----:B------:R-:W1:Y:S08]  /*0070*/  LDC R22, c[0x0][0x360] ;  /* 0x0000d800ff167b82 */ /* 0x000e700000000800 */
[----:B------:R-:W4:Y:S01]  /*0080*/  LDC.64 R18, c[0x0][0x380] ;  /* 0x0000e000ff127b82 */ /* 0x000f220000000a00 */
[----:B0-----:R-:W-:-:S07]  /*0090*/  IADD3 R23, P0, PT, R1, UR4, RZ ;  /* 0x0000000401177c10 */ /* 0x001fce000ff1e0ff */
[----:B------:R-:W0:Y:S01]  /*00a0*/  LDC.64 R16, c[0x0][0x388] ;  /* 0x0000e200ff107b82 */ /* 0x000e220000000a00 */
[----:B--2---:R-:W-:Y:S02]  /*00b0*/  IMAD.X R2, RZ, RZ, UR5, P0 ;  /* 0x00000005ff027e24 */ /* 0x004fe400080e06ff */
[----:B-1----:R-:W-:-:S04]  /*00c0*/  IMAD R22, R22, UR6, R3 ;  /* 0x0000000616167c24 */ /* 0x002fc8000f8e0203 */
[----:B----4-:R-:W-:-:S04]  /*00d0*/  IMAD.WIDE R18, R22, 0x4, R18 ;  /* 0x0000000416127825 */ /* 0x010fc800078e0212 */
[----:B0--3--:R-:W-:-:S07]  /*00e0*/  IMAD.WIDE R16, R22, 0x4, R16 ;  /* 0x0000000416107825 */ /* 0x009fce00078e0210 */
.L_x_12:
[----:B------:R-:W-:Y:S05]  /*00f0*/  YIELD ;  /* 0x0000000000007946 */ /* 0x000fea0003800000 */
[----:B------:R-:W2:Y:S04]  /*0100*/  ATOM.E.EXCH.STRONG.SYS PT, R0, desc[UR36][R18.64], RZ ;  /* 0x800000ff1200798a */ /* 0x000ea8000c1f5124 */
[----:B--2---:R-:W-:Y:S01]  /*0110*/  CCTL.IVALL ;  /* 0x00000000ff00798f */ /* 0x004fe20002000000 */
[----:B------:R-:W-:Y:S01]  /*0120*/  BSSY B6, `(.L_x_0) ;  /* 0x0000079000067945 */ /* 0x000fe20003800000 */
[----:B------:R-:W-:-:S13]  /*0130*/  ISETP.NE.AND P0, PT, R0, 0x1, PT ;  /* 0x000000010000780c */ /* 0x000fda0003f05270 */
[----:B0-----:R-:W-:Y:S05]  /*0140*/  @P0 BRA `(.L_x_1) ;  /* 0x0000000000980947 */ /* 0x001fea0003800000 */
[----:B------:R-:W-:Y:S01]  /*0150*/  MOV R0, 0x0 ;  /* 0x0000000000007802 */ /* 0x000fe20000000f00 */
[----:B------:R0:W-:Y:S01]  /*0160*/  STL [R1], R22 ;  /* 0x0000001601007387 */ /* 0x0001e20000100800 */
[----:B------:R-:W1:Y:S01]  /*0170*/  LDCU.64 UR4, c[0x4][0x8] ;  /* 0x01000100ff0477ac */ /* 0x000e620008000a00 */
[----:B------:R-:W-:Y:S01]  /*0180*/  IMAD.MOV.U32 R6, RZ, RZ, R23 ;  /* 0x000000ffff067224 */ /* 0x000fe200078e0017 */
[----:B------:R0:W2:Y:S01]  /*0190*/  LDC.64 R8, c[0x4][R0] ;  /* 0x0100000000087b82 */ /* 0x0000a20000000a00 */
[----:B------:R-:W-:Y:S02]  /*01a0*/  IMAD.MOV.U32 R7, RZ, RZ, R2 ;  /* 0x000000ffff077224 */ /* 0x000fe400078e0002 */
[----:B-1----:R-:W-:Y:S02]  /*01b0*/  IMAD.U32 R4, RZ, RZ, UR4 ;  /* 0x00000004ff047e24 */ /* 0x002fe4000f8e00ff */
[----:B0-----:R-:W-:-:S07]  /*01c0*/  IMAD.U32 R5, RZ, RZ, UR5 ;  /* 0x00000005ff057e24 */ /* 0x001fce000f8e00ff */
[----:B------:R-:W-:-:S07]  /*01d0*/  LEPC R20, `(.L_x_2) ;  /* 0x000000001014794e */ /* 0x000fce0000000000 */
[----:B--2---:R-:W-:Y:S05]  /*01e0*/  CALL.ABS.NOINC R8 ;  /* 0x0000000008007343 */ /* 0x004fea0003c00000 */
.L_x_2:
[----:B------:R-:W-:-:S06]  /*01f0*/  CS2R R4, SR_CLOCKLO ;  /* 0x0000000000047805 */ /* 0x000fcc0000015000 */
[----:B------:R-:W-:Y:S01]  /*0200*/  IADD3 R3, P0, PT, R4, 0x540be400, RZ ;  /* 0x540be40004037810 */ /* 0x000fe20007f1e0ff */
[----:B------:R-:W-:Y:S03]  /*0210*/  BSSY.RECONVERGENT B0, `(.L_x_3) ;  /* 0x0000006000007945 */ /* 0x000fe60003800200 */
[----:B------:R-:W-:-:S09]  /*0220*/  IADD3.X R7, PT, PT, R5, 0x2, RZ, P0, !PT ;  /* 0x0000000205077810 */ /* 0x000fd200007fe4ff */
.L_x_4:
[----:B------:R-:W-:-:S06]  /*0230*/  CS2R R4, SR_CLOCKLO ;  /* 0x0000000000047805 */ /* 0x000fcc0000015000 */
[----:B------:R-:W-:-:S04]  /*0240*/  ISETP.GE.U32.AND P0, PT, R4, R3, PT ;  /* 0x000000030400720c */ /* 0x000fc80003f06070 */
[----:B------:R-:W-:-:S13]  /*0250*/  ISETP.GE.AND.EX P0, PT, R5, R7, PT, P0 ;  /* 0x000000070500720c */ /* 0x000fda0003f06300 */
[----:B------:R-:W-:Y:S05]  /*0260*/  @!P0 BRA `(.L_x_4) ;  /* 0xfffffffc00f08947 */ /* 0x000fea000383ffff */
[----:B------:R-:W-:Y:S05]  /*0270*/  BSYNC.RECONVERGENT B0 ;  /* 0x0000000000007941 */ /* 0x000fea0003800200 */
.L_x_3:
[----:B------:R-:W-:Y:S01]  /*0280*/  MOV R0, 0x0 ;  /* 0x0000000000007802 */ /* 0x000fe20000000f00 */
[----:B------:R-:W0:Y:S01]  /*0290*/  LDCU.64 UR4, c[0x4][0x10] ;  /* 0x01000200ff0477ac */ /* 0x000e220008000a00 */
[----:B------:R-:W-:Y:S02]  /*02a0*/  CS2R R6, SRZ ;  /* 0x0000000000067805 */ /* 0x000fe4000001ff00 */
[----:B------:R1:W2:Y:S01]  /*02b0*/  LDC.64 R8, c[0x4][R0] ;  /* 0x0100000000087b82 */ /* 0x0002a20000000a00 */
[----:B0-----:R-:W-:Y:S02]  /*02c0*/  IMAD.U32 R4, RZ, RZ, UR4 ;  /* 0x00000004ff047e24 */ /* 0x001fe4000f8e00ff */
[----:B-1----:R-:W-:-:S07]  /*02d0*/  IMAD.U32 R5, RZ, RZ, UR5 ;  /* 0x00000005ff057e24 */ /* 0x002fce000f8e00ff */
[----:B------:R-:W-:-:S07]  /*02e0*/  LEPC R20, `(.L_x_5) ;  /* 0x000000001014794e */ /* 0x000fce0000000000 */
[----:B--2---:R-:W-:Y:S05]  /*02f0*/  CALL.ABS.NOINC R8 ;  /* 0x0000000008007343 */ /* 0x004fea0003c00000 */
.L_x_5:
[----:B------:R-:W-:Y:S01]  /*0300*/  IMAD.MOV.U32 R3, RZ, RZ, 0x1 ;  /* 0x00000001ff037424 */ /* 0x000fe200078e00ff */
[----:B------:R-:W-:Y:S01]  /*0310*/  @!PT LDS RZ, [RZ] ;  /* 0x00000000fffff984 */ /* 0x000fe20000000800 */
[----:B------:R-:W-:Y:S01]  /*0320*/  @!PT LDS RZ, [RZ] ;  /* 0x00000000fffff984 */ /* 0x000fe20000000800 */
[----:B------:R-:W-:Y:S01]  /*0330*/  @!PT LDS RZ, [RZ] ;  /* 0x00000000fffff984 */ /* 0x000fe20000000800 */
[----:B------:R-:W-:Y:S01]  /*0340*/  @!PT LDS RZ, [RZ] ;  /* 0x00000000fffff984 */ /* 0x000fe20000000800 */
[----:B------:R-:W-:-:S00]  /*0350*/  MEMBAR.ALL.CTA ;  /* 0x0000000000007992 */ /* 0x000fc00000008000 */
[----:B------:R-:W-:Y:S06]  /*0360*/  MEMBAR.ALL.SYS ;  /* 0x0000000000007992 */ /* 0x000fec000000b000 */
[----:B------:R-:W-:-:S00]  /*0370*/  ERRBAR ;  /* 0x00000000000079ab */ /* 0x000fc00000000000 */
[----:B------:R-:W-:Y:S06]  /*0380*/  CGAERRBAR ;  /* 0x00000000000075ab */ /* 0x000fec0000000000 */
[----:B------:R0:W-:Y:S01]  /*0390*/  ST.E.STRONG.SYS desc[UR36][R16.64], R3 ;  /* 0x0000000310007985 */ /* 0x0001e2000c115924 */
[----:B------:R-:W-:Y:S05]  /*03a0*/  BRA `(.L_x_6) ;  /* 0x0000000400407947 */ /* 0x000fea0003800000 */
.L_x_1:
[----:B------:R-:W2:Y:S02]  /*03b0*/  LD.E.STRONG.SYS R0, desc[UR36][R18.64] ;  /* 0x0000002412007980 */ /* 0x000ea4000c115900 */
[----:B--2---:R-:W-:-:S13]  /*03c0*/  ISETP.NE.AND P0, PT, R0, RZ, PT ;  /* 0x000000ff0000720c */ /* 0x004fda0003f05270 */
[----:B------:R-:W-:Y:S05]  /*03d0*/  @P0 BRA `(.L_x_6) ;  /* 0x0000000400340947 */ /* 0x000fea0003800000 */
        /* <DEDUP_REMOVED lines=45> */
.L_x_7:
[----:B------:R-:W2:Y:S02]  /*06b0*/  LD.E.STRONG.SYS R0, desc[UR36][R18.64] ;  /* 0x0000002412007980 */ /* 0x000ea4000c115900 */
[----:B--2---:R-:W-:-:S13]  /*06c0*/  ISETP.NE.AND P0, PT, R0, RZ, PT ;  /* 0x000000ff0000720c */ /* 0x004fda0003f05270 */
[----:B------:R-:W-:Y:S05]  /*06d0*/  @P0 BRA `(.L_x_6) ;  /* 0x0000000000740947 */ /* 0x000fea0003800000 */
[----:B------:R-:W-:Y:S01]  /*06e0*/  IMAD.MOV.U32 R8, RZ, RZ, RZ ;  /* 0x000000ffff087224 */ /* 0x000fe200078e00ff */
[----:B------:R-:W-:-:S07]  /*06f0*/  CS2R R4, SR_GLOBALTIMERLO ;  /* 0x0000000000047805 */ /* 0x000fce0000015200 */
.L_x_11:
[----:B------:R-:W2:Y:S01]  /*0700*/  LD.E.STRONG.SYS R0, desc[UR36][R18.64] ;  /* 0x0000002412007980 */ /* 0x000ea2000c115900 */
[----:B------:R-:W-:Y:S05]  /*0710*/  YIELD ;  /* 0x0000000000007946 */ /* 0x000fea0003800000 */
[----:B--2---:R-:W-:-:S13]  /*0720*/  ISETP.NE.AND P0, PT, R0, RZ, PT ;  /* 0x000000ff0000720c */ /* 0x004fda0003f05270 */
[----:B------:R-:W-:Y:S05]  /*0730*/  @P0 BRA `(.L_x_7) ;  /* 0xfffffffc00dc0947 */ /* 0x000fea000383ffff */
[----:B------:R-:W-:Y:S01]  /*0740*/  ISETP.GT.AND P0, PT, R8, 0xf, PT ;  /* 0x0000000f0800780c */ /* 0x000fe20003f04270 */
[----:B------:R-:W-:-:S12]  /*0750*/  BSSY B0, `(.L_x_8) ;  /* 0x0000014000007945 */ /* 0x000fd80003800000 */
[----:B------:R-:W-:Y:S01]  /*0760*/  @!P0 VIADD R8, R8, 0x1 ;  /* 0x0000000108088836 */ /* 0x000fe20000000000 */
[----:B------:R-:W-:Y:S06]  /*0770*/  @!P0 BRA `(.L_x_9) ;  /* 0x0000000000448947 */ /* 0x000fec0003800000 */
[----:B------:R-:W-:-:S06]  /*0780*/  CS2R R6, SR_GLOBALTIMERLO ;  /* 0x0000000000067805 */ /* 0x000fcc0000015200 */
[----:B------:R-:W-:-:S05]  /*0790*/  IADD3 R3, P0, PT, -R4, R6, RZ ;  /* 0x0000000604037210 */ /* 0x000fca0007f1e1ff */
[----:B------:R-:W-:Y:S01]  /*07a0*/  IMAD.X R6, R7, 0x1, ~R5, P0 ;  /* 0x0000000107067824 */ /* 0x000fe200000e0e05 */
[----:B------:R-:W-:-:S04]  /*07b0*/  ISETP.GE.U32.AND P0, PT, R3, 0x3d0900, PT ;  /* 0x003d09000300780c */ /* 0x000fc80003f06070 */
[----:B------:R-:W-:-:S13]  /*07c0*/  ISETP.GE.AND.EX P0, PT, R6, RZ, PT, P0 ;  /* 0x000000ff0600720c */ /* 0x000fda0003f06300 */
[----:B------:R-:W-:Y:S05]  /*07d0*/  @!P0 BRA `(.L_x_10) ;  /* 0x0000000000088947 */ /* 0x000fea0003800000 */
[----:B------:R-:W-:Y:S05]  /*07e0*/  NANOSLEEP 0xf4240 ;  /* 0x000f42400000795d */ /* 0x000fea0003800000 */
[----:B------:R-:W-:Y:S05]  /*07f0*/  BRA `(.L_x_9) ;  /* 0x0000000000247947 */ /* 0x000fea0003800000 */
.L_x_10:
[----:B------:R-:W-:-:S04]  /*0800*/  ISETP.GE.U32.AND P0, PT, R3, 0x9c40, PT ;  /* 0x00009c400300780c */ /* 0x000fc80003f06070 */
[----:B------:R-:W-:-:S13]  /*0810*/  ISETP.GE.AND.EX P0, PT, R6, RZ, PT, P0 ;  /* 0x000000ff0600720c */ /* 0x000fda0003f06300 */
[----:B------:R-:W-:Y:S05]  /*0820*/  @!P0 BRA `(.L_x_9) ;  /* 0x0000000000188947 */ /* 0x000fea0003800000 */
[----:B------:R-:W-:-:S04]  /*0830*/  SHF.R.S32.HI R0, RZ, 0x1f, R6 ;  /* 0x0000001fff007819 */ /* 0x000fc80000011406 */
[----:B------:R-:W-:-:S05]  /*0840*/  LEA.HI R0, P0, R0, R3, RZ, 0x2 ;  /* 0x0000000300007211 */ /* 0x000fca00078110ff */
[----:B------:R-:W-:-:S05]  /*0850*/  IMAD.X R3, RZ, RZ, R6, P0 ;  /* 0x000000ffff037224 */ /* 0x000fca00000e0606 */
[----:B------:R-:W-:-:S04]  /*0860*/  SHF.R.U64 R0, R0, 0x2, R3 ;  /* 0x0000000200007819 */ /* 0x000fc80000001203 */
[----:B------:R-:W-:Y:S05]  /*0870*/  NANOSLEEP R0 ;  /* 0x000000000000735d */ /* 0x000fea0003800000 */
[----:B------:R-:W-:Y:S01]  /*0880*/  NOP ;  /* 0x0000000000007918 */ /* 0x000fe20000000000 */
.L_x_9:
[----:B------:R-:W-:Y:S05]  /*0890*/  BSYNC B0 ;  /* 0x0000000000007941 */ /* 0x000fea0003800000 */
.L_x_8:
[----:B------:R-:W-:Y:S05]  /*08a0*/  BRA `(.L_x_11) ;  /* 0xfffffffc00947947 */ /* 0x000fea000383ffff */
.L_x_6:
[----:B------:R-:W-:Y:S05]  /*08b0*/  BSYNC B6 ;  /* 0x0000000000067941 */ /* 0x000fea0003800000 */
.L_x_0:
[----:B------:R-:W-:Y:S05]  /*08c0*/  BRA `(.L_x_12) ;  /* 0xfffffff800087947 */ /* 0x000fea000383ffff */
.L_x_13:
[----:B------:R-:W-:-:S00]  /*08d0*/  BRA `(.L_x_13) ;  /* 0xfffffffc00fc7947 */ /* 0x000fc0000383ffff */
[----:B------:R-:W-:-:S00]  /*08e0*/  NOP ;  /* 0x0000000000007918 */ /* 0x000fc00000000000 */
        /* <DEDUP_REMOVED lines=9> */
.L_x_14:


//--------------------- .nv.global.init           --------------------------
	.section	.nv.global.init,"aw",@progbits
.nv.global.init:
	.type		$str$1,@object
	.size		$str$1,($str - $str$1)
$str$1:
        /*0000*/ 	.byte	0x44, 0x6f, 0x6e, 0x65, 0x00
	.type		$str,@object
	.size		$str,(.L_0 - $str)
$str:
        /*0005*/ 	.byte	0x44, 0x61, 0x74, 0x61, 0x20, 0x72, 0x65, 0x63, 0x65, 0x69, 0x76, 0x65, 0x64, 0x20, 0x25, 0x64
        /*0015*/ 	.byte	0x0a, 0x00
.L_0:


//--------------------- .nv.shared.reserved.0     --------------------------
	.section	.nv.shared.reserved.0,"aw",@nobits
	.weak		__nv_reservedSMEM_offset_0_alias
	.size		__nv_reservedSMEM_offset_0_alias, 0, 64
	.other		__nv_reservedSMEM_offset_0_alias,@"STO_CUDA_RESERVED_SHARED STV_DEFAULT"
__nv_reservedSMEM_offset_0_alias:
	.zero		0
	.zero		64


//--------------------- .nv.constant0._Z33compute_transaction_confirmationsPN4cuda3std3__418counting_semaphoreILl1EEES4_ --------------------------
	.section	.nv.constant0._Z33compute_transaction_confirmationsPN4cuda3std3__418counting_semaphoreILl1EEES4_,"a",@progbits
	.sectionflags	@""
	.align	4
.nv.constant0._Z33compute_transaction_confirmationsPN4cuda3std3__418counting_semaphoreILl1EEES4_:
	.zero		912


//--------------------- SYMBOLS --------------------------

	.type		.nv.reservedSmem.offset0,@object
	.size		.nv.reservedSmem.offset0,0x4
	.type		vprintf,@function
